//
// Generated by NVIDIA NVVM Compiler
//
// Compiler Build ID: CL-36424714
// Cuda compilation tools, release 13.0, V13.0.88
// Based on NVVM 20.0.0
//

.version 9.0
.target sm_100
.address_size 64

	// .globl	_Z18unique_idx_calc_2DPi
.extern .func  (.param .b32 func_retval0) vprintf
(
	.param .b64 vprintf_param_0,
	.param .b64 vprintf_param_1
)
;
.global .align 1 .b8 $str[78] = {116, 104, 114, 101, 97, 100, 73, 100, 120, 32, 58, 32, 37, 100, 44, 32, 98, 108, 111, 99, 107, 73, 100, 120, 46, 120, 32, 58, 32, 37, 100, 44, 32, 98, 108, 111, 99, 107, 73, 100, 120, 46, 121, 32, 58, 32, 37, 100, 44, 32, 32, 103, 105, 100, 32, 58, 32, 37, 100, 44, 32, 97, 114, 114, 97, 121, 95, 118, 97, 108, 32, 58, 32, 37, 100, 32, 10};

.visible .entry _Z18unique_idx_calc_2DPi(
	.param .u64 .ptr .align 1 _Z18unique_idx_calc_2DPi_param_0
)
{
	.local .align 8 .b8 	__local_depot0[24];
	.reg .b64 	%SP;
	.reg .b64 	%SPL;
	.reg .b32 	%r<11>;
	.reg .b64 	%rd<9>;

	mov.u64 	%SPL, __local_depot0;
	cvta.local.u64 	%SP, %SPL;
	ld.param.u64 	%rd1, [_Z18unique_idx_calc_2DPi_param_0];
	cvta.to.global.u64 	%rd2, %rd1;
	add.u64 	%rd3, %SP, 0;
	add.u64 	%rd4, %SPL, 0;
	mov.u32 	%r1, %tid.x;
	mov.u32 	%r2, %ctaid.x;
	mov.u32 	%r3, %ntid.x;
	mov.u32 	%r4, %nctaid.x;
	mov.u32 	%r5, %ctaid.y;
	mad.lo.s32 	%r6, %r5, %r4, %r2;
	mad.lo.s32 	%r7, %r6, %r3, %r1;
	mul.wide.s32 	%rd5, %r7, 4;
	add.s64 	%rd6, %rd2, %rd5;
	ld.global.u32 	%r8, [%rd6];
	st.local.v2.u32 	[%rd4], {%r1, %r2};
	st.local.v2.u32 	[%rd4+8], {%r5, %r7};
	st.local.u32 	[%rd4+16], %r8;
	mov.u64 	%rd7, $str;
	cvta.global.u64 	%rd8, %rd7;
	{ // callseq 0, 0
	.param .b64 param0;
	st.param.b64 	[param0], %rd8;
	.param .b64 param1;
	st.param.b64 	[param1], %rd3;
	.param .b32 retval0;
	call.uni (retval0), 
	vprintf, 
	(
	param0, 
	param1
	);
	ld.param.b32 	%r9, [retval0];
	} // callseq 0
	ret;

}


// ===== COMPILED SASS (sm_100) =====

	.target	sm_100

	.elftype	@"ET_EXEC"


//--------------------- .note.nv.tkinfo           --------------------------
	.section	.note.nv.tkinfo,"",@"SHT_NOTE"
	.sectionflags	@"SHF_NOTE_NV_TKINFO"
	.tkinfo
        /*0018*/ 	.word	0x00000002
        /*0030*/ 	.string	""
        /*0030*/ 	.string	"ptxas"
        /*0030*/ 	.string	"Cuda compilation tools, release 13.0, V13.0.88"
        /*0030*/ 	.string	"Build cuda_13.0.r13.0/compiler.36424714_0"
        /*0030*/ 	.string	"-arch sm_100 -m 64 "



//--------------------- .note.nv.cuinfo           --------------------------
	.section	.note.nv.cuinfo,"",@"SHT_NOTE"
	.sectionflags	@"SHF_NOTE_NV_CUINFO"
        /*0018*/ 	.short	0x0002
        /*001a*/ 	.short	0x0064
        /*001c*/ 	.short	0x0082
	.zero		2


//--------------------- .nv.info                  --------------------------
	.section	.nv.info,"",@"SHT_CUDA_INFO"
	.align	4


	//----- nvinfo : EIATTR_REGCOUNT
	.align		4
        /*0000*/ 	.byte	0x04, 0x2f
        /*0002*/ 	.short	(.L_2 - .L_1)
	.align		4
.L_1:
        /*0004*/ 	.word	index@(_Z18unique_idx_calc_2DPi)
        /*0008*/ 	.word	0x00000018


	//----- nvinfo : EIATTR_FRAME_SIZE
	.align		4
.L_2:
        /*000c*/ 	.byte	0x04, 0x11
        /*000e*/ 	.short	(.L_4 - .L_3)
	.align		4
.L_3:
        /*0010*/ 	.word	index@(_Z18unique_idx_calc_2DPi)
        /*0014*/ 	.word	0x00000018


	//----- nvinfo : EIATTR_MIN_STACK_SIZE
	.align		4
.L_4:
        /*0018*/ 	.byte	0x04, 0x12
        /*001a*/ 	.short	(.L_6 - .L_5)
	.align		4
.L_5:
        /*001c*/ 	.word	index@(_Z18unique_idx_calc_2DPi)
        /*0020*/ 	.word	0x00000018
.L_6:


//--------------------- .nv.compat                --------------------------
	.section	.nv.compat,"",@"SHT_CUDA_COMPAT_INFO"
	.align	4
        /*0000*/ 	.byte	0x02, 0x09, 0x00, 0x00, 0x02, 0x02, 0x01, 0x00, 0x02, 0x05, 0x05, 0x00, 0x03, 0x07, 0x01, 0x01
        /*0010*/ 	.byte	0x02, 0x03, 0x00, 0x00, 0x02, 0x06, 0x01, 0x00, 0x04, 0x0b, 0x08, 0x00, 0x09, 0x00, 0x00, 0x00
        /*0020*/ 	.byte	0x00, 0x00, 0x00, 0x00


//--------------------- .nv.info._Z18unique_idx_calc_2DPi --------------------------
	.section	.nv.info._Z18unique_idx_calc_2DPi,"",@"SHT_CUDA_INFO"
	.sectionflags	@""
	.align	4


	//----- nvinfo : EIATTR_CUDA_API_VERSION
	.align		4
        /*0000*/ 	.byte	0x04, 0x37
        /*0002*/ 	.short	(.L_8 - .L_7)
.L_7:
        /*0004*/ 	.word	0x00000082


	//----- nvinfo : EIATTR_KPARAM_INFO
	.align		4
.L_8:
        /*0008*/ 	.byte	0x04, 0x17
        /*000a*/ 	.short	(.L_10 - .L_9)
.L_9:
        /*000c*/ 	.word	0x00000000
        /*0010*/ 	.short	0x0000
        /*0012*/ 	.short	0x0000
        /*0014*/ 	.byte	0x00, 0xf5, 0x21, 0x00


	//----- nvinfo : EIATTR_SPARSE_MMA_MASK
	.align		4
.L_10:
        /*0018*/ 	.byte	0x03, 0x50
        /*001a*/ 	.short	0x0000


	//----- nvinfo : EIATTR_MAXREG_COUNT
	.align		4
        /*001c*/ 	.byte	0x03, 0x1b
        /*001e*/ 	.short	0x00ff


	//----- nvinfo : EIATTR_EXTERNS
	.align		4
        /*0020*/ 	.byte	0x04, 0x0f
        /*0022*/ 	.short	(.L_12 - .L_11)


	//   ....[0]....
	.align		4
.L_11:
        /*0024*/ 	.word	index@(vprintf)


	//----- nvinfo : EIATTR_MERCURY_ISA_VERSION
	.align		4
.L_12:
        /*0028*/ 	.byte	0x03, 0x5f
        /*002a*/ 	.short	0x0101


	//----- nvinfo : EIATTR_VRC_CTA_INIT_COUNT
	.align		4
        /*002c*/ 	.byte	0x02, 0x4a
	.zero		1
	.zero		1


	//----- nvinfo : EIATTR_SYSCALL_OFFSETS
	.align		4
        /*0030*/ 	.byte	0x04, 0x46
        /*0032*/ 	.short	(.L_14 - .L_13)


	//   ....[0]....
.L_13:
        /*0034*/ 	.word	0x000001a0


	//----- nvinfo : EIATTR_EXIT_INSTR_OFFSETS
	.align		4
.L_14:
        /*0038*/ 	.byte	0x04, 0x1c
        /*003a*/ 	.short	(.L_16 - .L_15)


	//   ....[0]....
.L_15:
        /*003c*/ 	.word	0x000001b0


	//----- nvinfo : EIATTR_CBANK_PARAM_SIZE
	.align		4
.L_16:
        /*0040*/ 	.byte	0x03, 0x19
        /*0042*/ 	.short	0x0008


	//----- nvinfo : EIATTR_PARAM_CBANK
	.align		4
        /*0044*/ 	.byte	0x04, 0x0a
        /*0046*/ 	.short	(.L_18 - .L_17)
	.align		4
.L_17:
        /*0048*/ 	.word	index@(.nv.constant0._Z18unique_idx_calc_2DPi)
        /*004c*/ 	.short	0x0380
        /*004e*/ 	.short	0x0008


	//----- nvinfo : EIATTR_SW_WAR
	.align		4
.L_18:
        /*0050*/ 	.byte	0x04, 0x36
        /*0052*/ 	.short	(.L_20 - .L_19)
.L_19:
        /*0054*/ 	.word	0x00000008
.L_20:


//--------------------- .nv.callgraph             --------------------------
	.section	.nv.callgraph,"",@"SHT_CUDA_CALLGRAPH"
	.align	4
	.sectionentsize	8
	.align		4
        /*0000*/ 	.word	0x00000000
	.align		4
        /*0004*/ 	.word	0xffffffff
	.align		4
        /*0008*/ 	.word	index@(_Z18unique_idx_calc_2DPi)
	.align		4
        /*000c*/ 	.word	index@(vprintf)
	.align		4
        /*0010*/ 	.word	0x00000000
	.align		4
        /*0014*/ 	.word	0xfffffffe
	.align		4
        /*0018*/ 	.word	0x00000000
	.align		4
        /*001c*/ 	.word	0xfffffffd
	.align		4
        /*0020*/ 	.word	0x00000000
	.align		4
        /*0024*/ 	.word	0xfffffffc


//--------------------- .nv.constant4             --------------------------
	.section	.nv.constant4,"a",@progbits
	.align	8
	.align		8
.nv.constant4:
        /*0000*/ 	.dword	vprintf
	.align		8
        /*0008*/ 	.dword	$str


//--------------------- .text._Z18unique_idx_calc_2DPi --------------------------
	.section	.text._Z18unique_idx_calc_2DPi,"ax",@progbits
	.align	128
        .global         _Z18unique_idx_calc_2DPi
        .type           _Z18unique_idx_calc_2DPi,@function
        .size           _Z18unique_idx_calc_2DPi,(.L_x_2 - _Z18unique_idx_calc_2DPi)
        .other          _Z18unique_idx_calc_2DPi,@"STO_CUDA_ENTRY STV_DEFAULT"
_Z18unique_idx_calc_2DPi:
.text._Z18unique_idx_calc_2DPi:
[----:B------:R-:W0:Y:S01]  /*0000*/  LDC R1, c[0x0][0x37c] ;  /* 0x0000df00ff017b82 */ /* 0x000e220000000800 */
[----:B------:R-:W1:Y:S01]  /*0010*/  S2R R11, SR_CTAID.X ;  /* 0x00000000000b7919 */ /* 0x000e620000002500 */
[----:B------:R-:W2:Y:S06]  /*0020*/  LDCU UR6, c[0x0][0x2fc] ;  /* 0x00005f80ff0677ac */ /* 0x000eac0008000800 */
[----:B------:R-:W3:Y:S01]  /*0030*/  LDC.64 R2, c[0x0][0x380] ;  /* 0x0000e000ff027b82 */ /* 0x000ee20000000a00 */
[----:B0-----:R-:W-:Y:S01]  /*0040*/  VIADD R1, R1, 0xffffffe8 ;  /* 0xffffffe801017836 */ /* 0x001fe20000000000 */
[----:B------:R-:W1:Y:S01]  /*0050*/  S2R R12, SR_CTAID.Y ;  /* 0x00000000000c7919 */ /* 0x000e620000002600 */
[----:B------:R-:W0:Y:S01]  /*0060*/  LDCU UR7, c[0x0][0x360] ;  /* 0x00006c00ff0777ac */ /* 0x000e220008000800 */
[----:B------:R-:W0:Y:S01]  /*0070*/  S2R R10, SR_TID.X ;  /* 0x00000000000a7919 */ /* 0x000e220000002100 */
[----:B------:R-:W1:Y:S01]  /*0080*/  LDCU UR8, c[0x0][0x370] ;  /* 0x00006e00ff0877ac */ /* 0x000e620008000800 */
[----:B------:R-:W4:Y:S01]  /*0090*/  LDCU.64 UR4, c[0x0][0x358] ;  /* 0x00006b00ff0477ac */ /* 0x000f220008000a00 */
[----:B-1----:R-:W-:Y:S01]  /*00a0*/  IMAD R13, R12, UR8, R11 ;  /* 0x000000080c0d7c24 */ /* 0x002fe2000f8e020b */
[----:B------:R-:W-:Y:S01]  /*00b0*/  MOV R0, 0x0 ;  /* 0x0000000000007802 */ /* 0x000fe20000000f00 */
[----:B------:R-:W1:Y:S02]  /*00c0*/  LDCU.64 UR8, c[0x4][0x8] ;  /* 0x01000100ff0877ac */ /* 0x000e640008000a00 */
[----:B0-----:R-:W-:-:S04]  /*00d0*/  IMAD R13, R13, UR7, R10 ;  /* 0x000000070d0d7c24 */ /* 0x001fc8000f8e020a */
[----:B---3--:R-:W-:-:S06]  /*00e0*/  IMAD.WIDE R2, R13, 0x4, R2 ;  /* 0x000000040d027825 */ /* 0x008fcc00078e0202 */
[----:B----4-:R-:W3:Y:S01]  /*00f0*/  LDG.E R2, desc[UR4][R2.64] ;  /* 0x0000000402027981 */ /* 0x010ee2000c1e1900 */
[----:B------:R-:W0:Y:S01]  /*0100*/  LDCU UR4, c[0x0][0x2f8] ;  /* 0x00005f00ff0477ac */ /* 0x000e220008000800 */
[----:B------:R4:W3:Y:S02]  /*0110*/  LDC.64 R8, c[0x4][R0] ;  /* 0x0100000000087b82 */ /* 0x0008e40000000a00 */
[----:B------:R4:W-:Y:S01]  /*0120*/  STL.64 [R1], R10 ;  /* 0x0000000a01007387 */ /* 0x0009e20000100a00 */
[----:B-1----:R-:W-:Y:S01]  /*0130*/  IMAD.U32 R4, RZ, RZ, UR8 ;  /* 0x00000008ff047e24 */ /* 0x002fe2000f8e00ff */
[----:B------:R-:W-:Y:S02]  /*0140*/  MOV R5, UR9 ;  /* 0x0000000900057c02 */ /* 0x000fe40008000f00 */
[----:B------:R4:W-:Y:S01]  /*0150*/  STL.64 [R1+0x8], R12 ;  /* 0x0000080c01007387 */ /* 0x0009e20000100a00 */
[----:B0-----:R-:W-:-:S04]  /*0160*/  IADD3 R6, P0, PT, R1, UR4, RZ ;  /* 0x0000000401067c10 */ /* 0x001fc8000ff1e0ff */
[----:B--2---:R-:W-:Y:S01]  /*0170*/  IADD3.X R7, PT, PT, RZ, UR6, RZ, P0, !PT ;  /* 0x00000006ff077c10 */ /* 0x004fe200087fe4ff */
[----:B---3--:R4:W-:Y:S08]  /*0180*/  STL [R1+0x10], R2 ;  /* 0x0000100201007387 */ /* 0x0089f00000100800 */
[----:B------:R-:W-:-:S07]  /*0190*/  LEPC R20, `(.L_x_0) ;  /* 0x000000001014794e */ /* 0x000fce0000000000 */
[----:B----4-:R-:W-:Y:S05]  /*01a0*/  CALL.ABS.NOINC R8 ;  /* 0x0000000008007343 */ /* 0x010fea0003c00000 */
.L_x_0:
[----:B------:R-:W-:Y:S05]  /*01b0*/  EXIT ;  /* 0x000000000000794d */ /* 0x000fea0003800000 */
.L_x_1:
[----:B------:R-:W-:-:S00]  /*01c0*/  BRA `(.L_x_1) ;  /* 0xfffffffc00fc7947 */ /* 0x000fc0000383ffff */
[----:B------:R-:W-:-:S00]  /*01d0*/  NOP ;  /* 0x0000000000007918 */ /* 0x000fc00000000000 */
        /* <DEDUP_REMOVED lines=10> */
.L_x_2:


//--------------------- .nv.global.init           --------------------------
	.section	.nv.global.init,"aw",@progbits
.nv.global.init:
	.type		$str,@object
	.size		$str,(.L_0 - $str)
$str:
        /*0000*/ 	.byte	0x74, 0x68, 0x72, 0x65, 0x61, 0x64, 0x49, 0x64, 0x78, 0x20, 0x3a, 0x20, 0x25, 0x64, 0x2c, 0x20
        /*0010*/ 	.byte	0x62, 0x6c, 0x6f, 0x63, 0x6b, 0x49, 0x64, 0x78, 0x2e, 0x78, 0x20, 0x3a, 0x20, 0x25, 0x64, 0x2c
        /*0020*/ 	.byte	0x20, 0x62, 0x6c, 0x6f, 0x63, 0x6b, 0x49, 0x64, 0x78, 0x2e, 0x79, 0x20, 0x3a, 0x20, 0x25, 0x64
        /*0030*/ 	.byte	0x2c, 0x20, 0x20, 0x67, 0x69, 0x64, 0x20, 0x3a, 0x20, 0x25, 0x64, 0x2c, 0x20, 0x61, 0x72, 0x72
        /*0040*/ 	.byte	0x61, 0x79, 0x5f, 0x76, 0x61, 0x6c, 0x20, 0x3a, 0x20, 0x25, 0x64, 0x20, 0x0a, 0x00
.L_0:


//--------------------- .nv.shared.reserved.0     --------------------------
	.section	.nv.shared.reserved.0,"aw",@nobits
	.weak		__nv_reservedSMEM_offset_0_alias
	.size		__nv_reservedSMEM_offset_0_alias, 0, 64
	.other		__nv_reservedSMEM_offset_0_alias,@"STO_CUDA_RESERVED_SHARED STV_DEFAULT"
__nv_reservedSMEM_offset_0_alias:
	.zero		0
	.zero		64


//--------------------- .nv.constant0._Z18unique_idx_calc_2DPi --------------------------
	.section	.nv.constant0._Z18unique_idx_calc_2DPi,"a",@progbits
	.sectionflags	@""
	.align	4
.nv.constant0._Z18unique_idx_calc_2DPi:
	.zero		904


//--------------------- SYMBOLS --------------------------

	.type		.nv.reservedSmem.offset0,@object
	.size		.nv.reservedSmem.offset0,0x4
	.type		vprintf,@function
